//
// Generated by NVIDIA NVVM Compiler
//
// Compiler Build ID: CL-36424714
// Cuda compilation tools, release 13.0, V13.0.88
// Based on NVVM 20.0.0
//

.version 9.0
.target sm_100
.address_size 64

	// .globl	_Z9InitValuePiii
.extern .shared .align 16 .b8 segment_result_slm[];

.visible .entry _Z9InitValuePiii(
	.param .u64 .ptr .align 1 _Z9InitValuePiii_param_0,
	.param .u32 _Z9InitValuePiii_param_1,
	.param .u32 _Z9InitValuePiii_param_2
)
{
	.reg .b32 	%r<11>;
	.reg .b64 	%rd<13>;

	ld.param.u64 	%rd1, [_Z9InitValuePiii_param_0];
	ld.param.u32 	%r1, [_Z9InitValuePiii_param_1];
	ld.param.u32 	%r2, [_Z9InitValuePiii_param_2];
	mov.u32 	%r3, %ctaid.x;
	mov.u32 	%r4, %ntid.x;
	mov.u32 	%r5, %tid.x;
	mad.lo.s32 	%r6, %r3, %r4, %r5;
	shr.s32 	%r7, %r1, 31;
	shr.u32 	%r8, %r7, 29;
	add.s32 	%r9, %r1, %r8;
	shr.s32 	%r10, %r9, 3;
	cvta.to.global.u64 	%rd2, %rd1;
	mul.wide.s32 	%rd3, %r6, 4;
	add.s64 	%rd4, %rd2, %rd3;
	st.global.u32 	[%rd4], %r2;
	mul.wide.s32 	%rd5, %r10, 4;
	add.s64 	%rd6, %rd4, %rd5;
	st.global.u32 	[%rd6], %r2;
	add.s64 	%rd7, %rd6, %rd5;
	st.global.u32 	[%rd7], %r2;
	add.s64 	%rd8, %rd7, %rd5;
	st.global.u32 	[%rd8], %r2;
	add.s64 	%rd9, %rd8, %rd5;
	st.global.u32 	[%rd9], %r2;
	add.s64 	%rd10, %rd9, %rd5;
	st.global.u32 	[%rd10], %r2;
	add.s64 	%rd11, %rd10, %rd5;
	st.global.u32 	[%rd11], %r2;
	add.s64 	%rd12, %rd11, %rd5;
	st.global.u32 	[%rd12], %r2;
	ret;

}
	// .globl	_Z12SegmentationI5SumOpIiEEvPiS2_S2_ii
.visible .entry _Z12SegmentationI5SumOpIiEEvPiS2_S2_ii(
	.param .u64 .ptr .align 1 _Z12SegmentationI5SumOpIiEEvPiS2_S2_ii_param_0,
	.param .u64 .ptr .align 1 _Z12SegmentationI5SumOpIiEEvPiS2_S2_ii_param_1,
	.param .u64 .ptr .align 1 _Z12SegmentationI5SumOpIiEEvPiS2_S2_ii_param_2,
	.param .u32 _Z12SegmentationI5SumOpIiEEvPiS2_S2_ii_param_3,
	.param .u32 _Z12SegmentationI5SumOpIiEEvPiS2_S2_ii_param_4
)
{
	.reg .pred 	%p<3>;
	.reg .b32 	%r<101>;
	.reg .b64 	%rd<43>;

	ld.param.u64 	%rd1, [_Z12SegmentationI5SumOpIiEEvPiS2_S2_ii_param_0];
	ld.param.u64 	%rd2, [_Z12SegmentationI5SumOpIiEEvPiS2_S2_ii_param_1];
	ld.param.u64 	%rd3, [_Z12SegmentationI5SumOpIiEEvPiS2_S2_ii_param_2];
	ld.param.u32 	%r3, [_Z12SegmentationI5SumOpIiEEvPiS2_S2_ii_param_3];
	ld.param.u32 	%r4, [_Z12SegmentationI5SumOpIiEEvPiS2_S2_ii_param_4];
	mov.u32 	%r1, %tid.x;
	setp.ge.u32 	%p1, %r1, %r3;
	shl.b32 	%r5, %r1, 2;
	mov.u32 	%r6, segment_result_slm;
	add.s32 	%r2, %r6, %r5;
	@%p1 bra 	$L__BB1_2;
	mov.b32 	%r7, 0;
	st.shared.u32 	[%r2], %r7;
$L__BB1_2:
	setp.ge.u32 	%p2, %r1, %r3;
	bar.sync 	0;
	mov.u32 	%r8, %ntid.x;
	mov.u32 	%r9, %ctaid.x;
	mad.lo.s32 	%r10, %r9, %r8, %r1;
	cvta.to.global.u64 	%rd4, %rd2;
	mul.wide.s32 	%rd5, %r10, 4;
	add.s64 	%rd6, %rd4, %rd5;
	ld.global.nc.u32 	%r11, [%rd6];
	cvta.to.global.u64 	%rd7, %rd1;
	add.s64 	%rd8, %rd7, %rd5;
	ld.global.nc.u32 	%r12, [%rd8];
	shl.b32 	%r13, %r11, 2;
	add.s32 	%r15, %r6, %r13;
	atom.shared.add.u32 	%r16, [%r15], %r12;
	shr.s32 	%r17, %r4, 31;
	shr.u32 	%r18, %r17, 28;
	add.s32 	%r19, %r4, %r18;
	shr.s32 	%r20, %r19, 4;
	mul.wide.s32 	%rd9, %r20, 4;
	add.s64 	%rd10, %rd6, %rd9;
	ld.global.nc.u32 	%r21, [%rd10];
	add.s64 	%rd11, %rd8, %rd9;
	ld.global.nc.u32 	%r22, [%rd11];
	shl.b32 	%r23, %r21, 2;
	add.s32 	%r24, %r6, %r23;
	atom.shared.add.u32 	%r25, [%r24], %r22;
	add.s64 	%rd12, %rd10, %rd9;
	ld.global.nc.u32 	%r26, [%rd12];
	add.s64 	%rd13, %rd11, %rd9;
	ld.global.nc.u32 	%r27, [%rd13];
	shl.b32 	%r28, %r26, 2;
	add.s32 	%r29, %r6, %r28;
	atom.shared.add.u32 	%r30, [%r29], %r27;
	add.s64 	%rd14, %rd12, %rd9;
	ld.global.nc.u32 	%r31, [%rd14];
	add.s64 	%rd15, %rd13, %rd9;
	ld.global.nc.u32 	%r32, [%rd15];
	shl.b32 	%r33, %r31, 2;
	add.s32 	%r34, %r6, %r33;
	atom.shared.add.u32 	%r35, [%r34], %r32;
	add.s64 	%rd16, %rd14, %rd9;
	ld.global.nc.u32 	%r36, [%rd16];
	add.s64 	%rd17, %rd15, %rd9;
	ld.global.nc.u32 	%r37, [%rd17];
	shl.b32 	%r38, %r36, 2;
	add.s32 	%r39, %r6, %r38;
	atom.shared.add.u32 	%r40, [%r39], %r37;
	add.s64 	%rd18, %rd16, %rd9;
	ld.global.nc.u32 	%r41, [%rd18];
	add.s64 	%rd19, %rd17, %rd9;
	ld.global.nc.u32 	%r42, [%rd19];
	shl.b32 	%r43, %r41, 2;
	add.s32 	%r44, %r6, %r43;
	atom.shared.add.u32 	%r45, [%r44], %r42;
	add.s64 	%rd20, %rd18, %rd9;
	ld.global.nc.u32 	%r46, [%rd20];
	add.s64 	%rd21, %rd19, %rd9;
	ld.global.nc.u32 	%r47, [%rd21];
	shl.b32 	%r48, %r46, 2;
	add.s32 	%r49, %r6, %r48;
	atom.shared.add.u32 	%r50, [%r49], %r47;
	add.s64 	%rd22, %rd20, %rd9;
	ld.global.nc.u32 	%r51, [%rd22];
	add.s64 	%rd23, %rd21, %rd9;
	ld.global.nc.u32 	%r52, [%rd23];
	shl.b32 	%r53, %r51, 2;
	add.s32 	%r54, %r6, %r53;
	atom.shared.add.u32 	%r55, [%r54], %r52;
	add.s64 	%rd24, %rd22, %rd9;
	ld.global.nc.u32 	%r56, [%rd24];
	add.s64 	%rd25, %rd23, %rd9;
	ld.global.nc.u32 	%r57, [%rd25];
	shl.b32 	%r58, %r56, 2;
	add.s32 	%r59, %r6, %r58;
	atom.shared.add.u32 	%r60, [%r59], %r57;
	add.s64 	%rd26, %rd24, %rd9;
	ld.global.nc.u32 	%r61, [%rd26];
	add.s64 	%rd27, %rd25, %rd9;
	ld.global.nc.u32 	%r62, [%rd27];
	shl.b32 	%r63, %r61, 2;
	add.s32 	%r64, %r6, %r63;
	atom.shared.add.u32 	%r65, [%r64], %r62;
	add.s64 	%rd28, %rd26, %rd9;
	ld.global.nc.u32 	%r66, [%rd28];
	add.s64 	%rd29, %rd27, %rd9;
	ld.global.nc.u32 	%r67, [%rd29];
	shl.b32 	%r68, %r66, 2;
	add.s32 	%r69, %r6, %r68;
	atom.shared.add.u32 	%r70, [%r69], %r67;
	add.s64 	%rd30, %rd28, %rd9;
	ld.global.nc.u32 	%r71, [%rd30];
	add.s64 	%rd31, %rd29, %rd9;
	ld.global.nc.u32 	%r72, [%rd31];
	shl.b32 	%r73, %r71, 2;
	add.s32 	%r74, %r6, %r73;
	atom.shared.add.u32 	%r75, [%r74], %r72;
	add.s64 	%rd32, %rd30, %rd9;
	ld.global.nc.u32 	%r76, [%rd32];
	add.s64 	%rd33, %rd31, %rd9;
	ld.global.nc.u32 	%r77, [%rd33];
	shl.b32 	%r78, %r76, 2;
	add.s32 	%r79, %r6, %r78;
	atom.shared.add.u32 	%r80, [%r79], %r77;
	add.s64 	%rd34, %rd32, %rd9;
	ld.global.nc.u32 	%r81, [%rd34];
	add.s64 	%rd35, %rd33, %rd9;
	ld.global.nc.u32 	%r82, [%rd35];
	shl.b32 	%r83, %r81, 2;
	add.s32 	%r84, %r6, %r83;
	atom.shared.add.u32 	%r85, [%r84], %r82;
	add.s64 	%rd36, %rd34, %rd9;
	ld.global.nc.u32 	%r86, [%rd36];
	add.s64 	%rd37, %rd35, %rd9;
	ld.global.nc.u32 	%r87, [%rd37];
	shl.b32 	%r88, %r86, 2;
	add.s32 	%r89, %r6, %r88;
	atom.shared.add.u32 	%r90, [%r89], %r87;
	add.s64 	%rd38, %rd36, %rd9;
	ld.global.nc.u32 	%r91, [%rd38];
	add.s64 	%rd39, %rd37, %rd9;
	ld.global.nc.u32 	%r92, [%rd39];
	shl.b32 	%r93, %r91, 2;
	add.s32 	%r94, %r6, %r93;
	atom.shared.add.u32 	%r95, [%r94], %r92;
	bar.sync 	0;
	@%p2 bra 	$L__BB1_4;
	cvta.to.global.u64 	%rd40, %rd3;
	mul.wide.u32 	%rd41, %r1, 4;
	add.s64 	%rd42, %rd40, %rd41;
	ld.shared.u32 	%r99, [%r2];
	atom.global.add.u32 	%r100, [%rd42], %r99;
$L__BB1_4:
	ret;

}


// ===== COMPILED SASS (sm_100) =====

	.target	sm_100

	.elftype	@"ET_EXEC"


//--------------------- .note.nv.tkinfo           --------------------------
	.section	.note.nv.tkinfo,"",@"SHT_NOTE"
	.sectionflags	@"SHF_NOTE_NV_TKINFO"
	.tkinfo
        /*0018*/ 	.word	0x00000002
        /*0030*/ 	.string	""
        /*0030*/ 	.string	"ptxas"
        /*0030*/ 	.string	"Cuda compilation tools, release 13.0, V13.0.88"
        /*0030*/ 	.string	"Build cuda_13.0.r13.0/compiler.36424714_0"
        /*0030*/ 	.string	"-arch sm_100 -m 64 "



//--------------------- .note.nv.cuinfo           --------------------------
	.section	.note.nv.cuinfo,"",@"SHT_NOTE"
	.sectionflags	@"SHF_NOTE_NV_CUINFO"
        /*0018*/ 	.short	0x0002
        /*001a*/ 	.short	0x0064
        /*001c*/ 	.short	0x0082
	.zero		2


//--------------------- .nv.info                  --------------------------
	.section	.nv.info,"",@"SHT_CUDA_INFO"
	.align	4


	//----- nvinfo : EIATTR_REGCOUNT
	.align		4
        /*0000*/ 	.byte	0x04, 0x2f
        /*0002*/ 	.short	(.L_1 - .L_0)
	.align		4
.L_0:
        /*0004*/ 	.word	index@(_Z9InitValuePiii)
        /*0008*/ 	.word	0x00000016


	//----- nvinfo : EIATTR_FRAME_SIZE
	.align		4
.L_1:
        /*000c*/ 	.byte	0x04, 0x11
        /*000e*/ 	.short	(.L_3 - .L_2)
	.align		4
.L_2:
        /*0010*/ 	.word	index@(_Z9InitValuePiii)
        /*0014*/ 	.word	0x00000000


	//----- nvinfo : EIATTR_REGCOUNT
	.align		4
.L_3:
        /*0018*/ 	.byte	0x04, 0x2f
        /*001a*/ 	.short	(.L_5 - .L_4)
	.align		4
.L_4:
        /*001c*/ 	.word	index@(_Z12SegmentationI5SumOpIiEEvPiS2_S2_ii)
        /*0020*/ 	.word	0x00000020


	//----- nvinfo : EIATTR_FRAME_SIZE
	.align		4
.L_5:
        /*0024*/ 	.byte	0x04, 0x11
        /*0026*/ 	.short	(.L_7 - .L_6)
	.align		4
.L_6:
        /*0028*/ 	.word	index@(_Z12SegmentationI5SumOpIiEEvPiS2_S2_ii)
        /*002c*/ 	.word	0x00000000


	//----- nvinfo : EIATTR_MIN_STACK_SIZE
	.align		4
.L_7:
        /*0030*/ 	.byte	0x04, 0x12
        /*0032*/ 	.short	(.L_9 - .L_8)
	.align		4
.L_8:
        /*0034*/ 	.word	index@(_Z12SegmentationI5SumOpIiEEvPiS2_S2_ii)
        /*0038*/ 	.word	0x00000000


	//----- nvinfo : EIATTR_MIN_STACK_SIZE
	.align		4
.L_9:
        /*003c*/ 	.byte	0x04, 0x12
        /*003e*/ 	.short	(.L_11 - .L_10)
	.align		4
.L_10:
        /*0040*/ 	.word	index@(_Z9InitValuePiii)
        /*0044*/ 	.word	0x00000000
.L_11:


//--------------------- .nv.compat                --------------------------
	.section	.nv.compat,"",@"SHT_CUDA_COMPAT_INFO"
	.align	4
        /*0000*/ 	.byte	0x02, 0x09, 0x00, 0x00, 0x02, 0x02, 0x01, 0x00, 0x02, 0x05, 0x05, 0x00, 0x03, 0x07, 0x01, 0x01
        /*0010*/ 	.byte	0x02, 0x03, 0x00, 0x00, 0x02, 0x06, 0x01, 0x00, 0x04, 0x0b, 0x08, 0x00, 0x09, 0x00, 0x00, 0x00
        /*0020*/ 	.byte	0x00, 0x00, 0x00, 0x00


//--------------------- .nv.info._Z12SegmentationI5SumOpIiEEvPiS2_S2_ii --------------------------
	.section	.nv.info._Z12SegmentationI5SumOpIiEEvPiS2_S2_ii,"",@"SHT_CUDA_INFO"
	.sectionflags	@""
	.align	4


	//----- nvinfo : EIATTR_CUDA_API_VERSION
	.align		4
        /*0000*/ 	.byte	0x04, 0x37
        /*0002*/ 	.short	(.L_13 - .L_12)
.L_12:
        /*0004*/ 	.word	0x00000082


	//----- nvinfo : EIATTR_KPARAM_INFO
	.align		4
.L_13:
        /*0008*/ 	.byte	0x04, 0x17
        /*000a*/ 	.short	(.L_15 - .L_14)
.L_14:
        /*000c*/ 	.word	0x00000000
        /*0010*/ 	.short	0x0004
        /*0012*/ 	.short	0x001c
        /*0014*/ 	.byte	0x00, 0xf0, 0x11, 0x00


	//----- nvinfo : EIATTR_KPARAM_INFO
	.align		4
.L_15:
        /*0018*/ 	.byte	0x04, 0x17
        /*001a*/ 	.short	(.L_17 - .L_16)
.L_16:
        /*001c*/ 	.word	0x00000000
        /*0020*/ 	.short	0x0003
        /*0022*/ 	.short	0x0018
        /*0024*/ 	.byte	0x00, 0xf0, 0x11, 0x00


	//----- nvinfo : EIATTR_KPARAM_INFO
	.align		4
.L_17:
        /*0028*/ 	.byte	0x04, 0x17
        /*002a*/ 	.short	(.L_19 - .L_18)
.L_18:
        /*002c*/ 	.word	0x00000000
        /*0030*/ 	.short	0x0002
        /*0032*/ 	.short	0x0010
        /*0034*/ 	.byte	0x00, 0xf5, 0x21, 0x00


	//----- nvinfo : EIATTR_KPARAM_INFO
	.align		4
.L_19:
        /*0038*/ 	.byte	0x04, 0x17
        /*003a*/ 	.short	(.L_21 - .L_20)
.L_20:
        /*003c*/ 	.word	0x00000000
        /*0040*/ 	.short	0x0001
        /*0042*/ 	.short	0x0008
        /*0044*/ 	.byte	0x00, 0xf5, 0x21, 0x00


	//----- nvinfo : EIATTR_KPARAM_INFO
	.align		4
.L_21:
        /*0048*/ 	.byte	0x04, 0x17
        /*004a*/ 	.short	(.L_23 - .L_22)
.L_22:
        /*004c*/ 	.word	0x00000000
        /*0050*/ 	.short	0x0000
        /*0052*/ 	.short	0x0000
        /*0054*/ 	.byte	0x00, 0xf5, 0x21, 0x00


	//----- nvinfo : EIATTR_SPARSE_MMA_MASK
	.align		4
.L_23:
        /*0058*/ 	.byte	0x03, 0x50
        /*005a*/ 	.short	0x0000


	//----- nvinfo : EIATTR_MAXREG_COUNT
	.align		4
        /*005c*/ 	.byte	0x03, 0x1b
        /*005e*/ 	.short	0x00ff


	//----- nvinfo : EIATTR_NUM_BARRIERS
	.align		4
        /*0060*/ 	.byte	0x02, 0x4c
        /*0062*/ 	.byte	0x01
	.zero		1


	//----- nvinfo : EIATTR_MERCURY_ISA_VERSION
	.align		4
        /*0064*/ 	.byte	0x03, 0x5f
        /*0066*/ 	.short	0x0101


	//----- nvinfo : EIATTR_VRC_CTA_INIT_COUNT
	.align		4
        /*0068*/ 	.byte	0x02, 0x4a
	.zero		1
	.zero		1


	//----- nvinfo : EIATTR_EXIT_INSTR_OFFSETS
	.align		4
        /*006c*/ 	.byte	0x04, 0x1c
        /*006e*/ 	.short	(.L_25 - .L_24)


	//   ....[0]....
.L_24:
        /*0070*/ 	.word	0x00000750


	//   ....[1]....
        /*0074*/ 	.word	0x000007a0


	//----- nvinfo : EIATTR_CBANK_PARAM_SIZE
	.align		4
.L_25:
        /*0078*/ 	.byte	0x03, 0x19
        /*007a*/ 	.short	0x0020


	//----- nvinfo : EIATTR_PARAM_CBANK
	.align		4
        /*007c*/ 	.byte	0x04, 0x0a
        /*007e*/ 	.short	(.L_27 - .L_26)
	.align		4
.L_26:
        /*0080*/ 	.word	index@(.nv.constant0._Z12SegmentationI5SumOpIiEEvPiS2_S2_ii)
        /*0084*/ 	.short	0x0380
        /*0086*/ 	.short	0x0020


	//----- nvinfo : EIATTR_SW_WAR
	.align		4
.L_27:
        /*0088*/ 	.byte	0x04, 0x36
        /*008a*/ 	.short	(.L_29 - .L_28)
.L_28:
        /*008c*/ 	.word	0x00000008
.L_29:


//--------------------- .nv.info._Z9InitValuePiii --------------------------
	.section	.nv.info._Z9InitValuePiii,"",@"SHT_CUDA_INFO"
	.sectionflags	@""
	.align	4


	//----- nvinfo : EIATTR_CUDA_API_VERSION
	.align		4
        /*0000*/ 	.byte	0x04, 0x37
        /*0002*/ 	.short	(.L_31 - .L_30)
.L_30:
        /*0004*/ 	.word	0x00000082


	//----- nvinfo : EIATTR_KPARAM_INFO
	.align		4
.L_31:
        /*0008*/ 	.byte	0x04, 0x17
        /*000a*/ 	.short	(.L_33 - .L_32)
.L_32:
        /*000c*/ 	.word	0x00000000
        /*0010*/ 	.short	0x0002
        /*0012*/ 	.short	0x000c
        /*0014*/ 	.byte	0x00, 0xf0, 0x11, 0x00


	//----- nvinfo : EIATTR_KPARAM_INFO
	.align		4
.L_33:
        /*0018*/ 	.byte	0x04, 0x17
        /*001a*/ 	.short	(.L_35 - .L_34)
.L_34:
        /*001c*/ 	.word	0x00000000
        /*0020*/ 	.short	0x0001
        /*0022*/ 	.short	0x0008
        /*0024*/ 	.byte	0x00, 0xf0, 0x11, 0x00


	//----- nvinfo : EIATTR_KPARAM_INFO
	.align		4
.L_35:
        /*0028*/ 	.byte	0x04, 0x17
        /*002a*/ 	.short	(.L_37 - .L_36)
.L_36:
        /*002c*/ 	.word	0x00000000
        /*0030*/ 	.short	0x0000
        /*0032*/ 	.short	0x0000
        /*0034*/ 	.byte	0x00, 0xf5, 0x21, 0x00


	//----- nvinfo : EIATTR_SPARSE_MMA_MASK
	.align		4
.L_37:
        /*0038*/ 	.byte	0x03, 0x50
        /*003a*/ 	.short	0x0000


	//----- nvinfo : EIATTR_MAXREG_COUNT
	.align		4
        /*003c*/ 	.byte	0x03, 0x1b
        /*003e*/ 	.short	0x00ff


	//----- nvinfo : EIATTR_MERCURY_ISA_VERSION
	.align		4
        /*0040*/ 	.byte	0x03, 0x5f
        /*0042*/ 	.short	0x0101


	//----- nvinfo : EIATTR_VRC_CTA_INIT_COUNT
	.align		4
        /*0044*/ 	.byte	0x02, 0x4a
	.zero		1
	.zero		1


	//----- nvinfo : EIATTR_EXIT_INSTR_OFFSETS
	.align		4
        /*0048*/ 	.byte	0x04, 0x1c
        /*004a*/ 	.short	(.L_39 - .L_38)


	//   ....[0]....
.L_38:
        /*004c*/ 	.word	0x000001b0


	//----- nvinfo : EIATTR_CBANK_PARAM_SIZE
	.align		4
.L_39:
        /*0050*/ 	.byte	0x03, 0x19
        /*0052*/ 	.short	0x0010


	//----- nvinfo : EIATTR_PARAM_CBANK
	.align		4
        /*0054*/ 	.byte	0x04, 0x0a
        /*0056*/ 	.short	(.L_41 - .L_40)
	.align		4
.L_40:
        /*0058*/ 	.word	index@(.nv.constant0._Z9InitValuePiii)
        /*005c*/ 	.short	0x0380
        /*005e*/ 	.short	0x0010


	//----- nvinfo : EIATTR_SW_WAR
	.align		4
.L_41:
        /*0060*/ 	.byte	0x04, 0x36
        /*0062*/ 	.short	(.L_43 - .L_42)
.L_42:
        /*0064*/ 	.word	0x00000008
.L_43:


//--------------------- .nv.callgraph             --------------------------
	.section	.nv.callgraph,"",@"SHT_CUDA_CALLGRAPH"
	.align	4
	.sectionentsize	8
	.align		4
        /*0000*/ 	.word	0x00000000
	.align		4
        /*0004*/ 	.word	0xffffffff
	.align		4
        /*0008*/ 	.word	0x00000000
	.align		4
        /*000c*/ 	.word	0xfffffffe
	.align		4
        /*0010*/ 	.word	0x00000000
	.align		4
        /*0014*/ 	.word	0xfffffffd
	.align		4
        /*0018*/ 	.word	0x00000000
	.align		4
        /*001c*/ 	.word	0xfffffffc


//--------------------- .text._Z12SegmentationI5SumOpIiEEvPiS2_S2_ii --------------------------
	.section	.text._Z12SegmentationI5SumOpIiEEvPiS2_S2_ii,"ax",@progbits
	.align	128
        .global         _Z12SegmentationI5SumOpIiEEvPiS2_S2_ii
        .type           _Z12SegmentationI5SumOpIiEEvPiS2_S2_ii,@function
        .size           _Z12SegmentationI5SumOpIiEEvPiS2_S2_ii,(.L_x_2 - _Z12SegmentationI5SumOpIiEEvPiS2_S2_ii)
        .other          _Z12SegmentationI5SumOpIiEEvPiS2_S2_ii,@"STO_CUDA_ENTRY STV_DEFAULT"
_Z12SegmentationI5SumOpIiEEvPiS2_S2_ii:
.text._Z12SegmentationI5SumOpIiEEvPiS2_S2_ii:
[----:B------:R-:W-:Y:S01]  /*0000*/  LDC R1, c[0x0][0x37c] ;  /* 0x0000df00ff017b82 */ /* 0x000fe20000000800 */
[----:B------:R-:W0:Y:S07]  /*0010*/  S2R R2, SR_TID.X ;  /* 0x0000000000027919 */ /* 0x000e2e0000002100 */
[----:B------:R-:W1:Y:S01]  /*0020*/  LDC R9, c[0x0][0x39c] ;  /* 0x0000e700ff097b82 */ /* 0x000e620000000800 */
[----:B------:R-:W0:Y:S01]  /*0030*/  LDCU UR4, c[0x0][0x360] ;  /* 0x00006c00ff0477ac */ /* 0x000e220008000800 */
[----:B------:R-:W0:Y:S01]  /*0040*/  S2R R3, SR_CTAID.X ;  /* 0x0000000000037919 */ /* 0x000e220000002500 */
[----:B------:R-:W2:Y:S05]  /*0050*/  LDCU.64 UR6, c[0x0][0x358] ;  /* 0x00006b00ff0677ac */ /* 0x000eaa0008000a00 */
[----:B------:R-:W3:Y:S01]  /*0060*/  LDC.64 R4, c[0x0][0x388] ;  /* 0x0000e200ff047b82 */ /* 0x000ee20000000a00 */
[----:B------:R-:W4:Y:S07]  /*0070*/  LDCU UR8, c[0x0][0x398] ;  /* 0x00007300ff0877ac */ /* 0x000f2e0008000800 */
[----:B------:R-:W5:Y:S01]  /*0080*/  LDC.64 R6, c[0x0][0x380] ;  /* 0x0000e000ff067b82 */ /* 0x000f620000000a00 */
[----:B-1----:R-:W-:-:S04]  /*0090*/  SHF.R.S32.HI R0, RZ, 0x1f, R9 ;  /* 0x0000001fff007819 */ /* 0x002fc80000011409 */
[----:B------:R-:W-:Y:S01]  /*00a0*/  LEA.HI R0, R0, R9, RZ, 0x4 ;  /* 0x0000000900007211 */ /* 0x000fe200078f20ff */
[----:B0-----:R-:W-:-:S04]  /*00b0*/  IMAD R3, R3, UR4, R2 ;  /* 0x0000000403037c24 */ /* 0x001fc8000f8e0202 */
[----:B---3--:R-:W-:Y:S01]  /*00c0*/  IMAD.WIDE R4, R3, 0x4, R4 ;  /* 0x0000000403047825 */ /* 0x008fe200078e0204 */
[----:B------:R-:W-:-:S03]  /*00d0*/  SHF.R.S32.HI R21, RZ, 0x4, R0 ;  /* 0x00000004ff157819 */ /* 0x000fc60000011400 */
[----:B-----5:R-:W-:Y:S02]  /*00e0*/  IMAD.WIDE R6, R3, 0x4, R6 ;  /* 0x0000000403067825 */ /* 0x020fe400078e0206 */
[----:B--2---:R-:W2:Y:S02]  /*00f0*/  LDG.E.CONSTANT R3, desc[UR6][R4.64] ;  /* 0x0000000604037981 */ /* 0x004ea4000c1e9900 */
[C---:B------:R-:W-:Y:S02]  /*0100*/  IMAD.WIDE R8, R21.reuse, 0x4, R4 ;  /* 0x0000000415087825 */ /* 0x040fe400078e0204 */
[----:B------:R0:W3:Y:S02]  /*0110*/  LDG.E.CONSTANT R25, desc[UR6][R6.64] ;  /* 0x0000000606197981 */ /* 0x0000e4000c1e9900 */
[C---:B------:R-:W-:Y:S02]  /*0120*/  IMAD.WIDE R12, R21.reuse, 0x4, R6 ;  /* 0x00000004150c7825 */ /* 0x040fe400078e0206 */
[----:B------:R1:W5:Y:S02]  /*0130*/  LDG.E.CONSTANT R17, desc[UR6][R8.64] ;  /* 0x0000000608117981 */ /* 0x000364000c1e9900 */
[----:B------:R-:W-:-:S02]  /*0140*/  IMAD.WIDE R22, R21, 0x4, R8 ;  /* 0x0000000415167825 */ /* 0x000fc400078e0208 */
[----:B------:R4:W5:Y:S02]  /*0150*/  LDG.E.CONSTANT R16, desc[UR6][R12.64] ;  /* 0x000000060c107981 */ /* 0x000964000c1e9900 */
[C---:B------:R-:W-:Y:S02]  /*0160*/  IMAD.WIDE R26, R21.reuse, 0x4, R12 ;  /* 0x00000004151a7825 */ /* 0x040fe400078e020c */
[----:B------:R-:W5:Y:S02]  /*0170*/  LDG.E.CONSTANT R10, desc[UR6][R22.64] ;  /* 0x00000006160a7981 */ /* 0x000f64000c1e9900 */
[C---:B------:R-:W-:Y:S02]  /*0180*/  IMAD.WIDE R28, R21.reuse, 0x4, R22 ;  /* 0x00000004151c7825 */ /* 0x040fe400078e0216 */
[----:B------:R-:W5:Y:S02]  /*0190*/  LDG.E.CONSTANT R24, desc[UR6][R26.64] ;  /* 0x000000061a187981 */ /* 0x000f64000c1e9900 */
[----:B------:R-:W-:-:S02]  /*01a0*/  IMAD.WIDE R14, R21, 0x4, R26 ;  /* 0x00000004150e7825 */ /* 0x000fc400078e021a */
[----:B------:R-:W5:Y:S02]  /*01b0*/  LDG.E.CONSTANT R11, desc[UR6][R28.64] ;  /* 0x000000061c0b7981 */ /* 0x000f64000c1e9900 */
[C---:B0-----:R-:W-:Y:S02]  /*01c0*/  IMAD.WIDE R6, R21.reuse, 0x4, R28 ;  /* 0x0000000415067825 */ /* 0x041fe400078e021c */
[----:B------:R-:W5:Y:S02]  /*01d0*/  LDG.E.CONSTANT R19, desc[UR6][R14.64] ;  /* 0x000000060e137981 */ /* 0x000f64000c1e9900 */
[C---:B-1----:R-:W-:Y:S02]  /*01e0*/  IMAD.WIDE R8, R21.reuse, 0x4, R14 ;  /* 0x0000000415087825 */ /* 0x042fe400078e020e */
[----:B------:R0:W5:Y:S04]  /*01f0*/  LDG.E.CONSTANT R18, desc[UR6][R6.64] ;  /* 0x0000000606127981 */ /* 0x000168000c1e9900 */
[----:B------:R1:W5:Y:S01]  /*0200*/  LDG.E.CONSTANT R20, desc[UR6][R8.64] ;  /* 0x0000000608147981 */ /* 0x000362000c1e9900 */
[----:B------:R-:W0:Y:S01]  /*0210*/  S2UR UR5, SR_CgaCtaId ;  /* 0x00000000000579c3 */ /* 0x000e220000008800 */
[----:B------:R-:W-:Y:S01]  /*0220*/  UMOV UR4, 0x400 ;  /* 0x0000040000047882 */ /* 0x000fe20000000000 */
[----:B----4-:R-:W-:Y:S01]  /*0230*/  ISETP.GE.U32.AND P0, PT, R2, UR8, PT ;  /* 0x0000000802007c0c */ /* 0x010fe2000bf06070 */
[----:B------:R-:W-:Y:S01]  /*0240*/  IMAD.WIDE R4, R21, 0x4, R6 ;  /* 0x0000000415047825 */ /* 0x000fe200078e0206 */
[----:B0-----:R-:W-:-:S06]  /*0250*/  ULEA UR4, UR5, UR4, 0x18 ;  /* 0x0000000405047291 */ /* 0x001fcc000f8ec0ff */
[----:B------:R-:W-:-:S05]  /*0260*/  LEA R0, R2, UR4, 0x2 ;  /* 0x0000000402007c11 */ /* 0x000fca000f8e10ff */
[----:B------:R-:W-:Y:S01]  /*0270*/  @!P0 STS [R0], RZ ;  /* 0x000000ff00008388 */ /* 0x000fe20000000800 */
[----:B------:R-:W-:-:S04]  /*0280*/  IMAD.WIDE R12, R21, 0x4, R8 ;  /* 0x00000004150c7825 */ /* 0x000fc800078e0208 */
[C---:B------:R-:W-:Y:S02]  /*0290*/  IMAD.WIDE R6, R21.reuse, 0x4, R4 ;  /* 0x0000000415067825 */ /* 0x040fe400078e0204 */
[----:B------:R-:W4:Y:S02]  /*02a0*/  LDG.E.CONSTANT R4, desc[UR6][R4.64] ;  /* 0x0000000604047981 */ /* 0x000f24000c1e9900 */
[----:B------:R-:W-:-:S04]  /*02b0*/  IMAD.WIDE R28, R21, 0x4, R12 ;  /* 0x00000004151c7825 */ /* 0x000fc800078e020c */
[C---:B-1----:R-:W-:Y:S02]  /*02c0*/  IMAD.WIDE R8, R21.reuse, 0x4, R6 ;  /* 0x0000000415087825 */ /* 0x042fe400078e0206 */
[----:B------:R-:W4:Y:S02]  /*02d0*/  LDG.E.CONSTANT R6, desc[UR6][R6.64] ;  /* 0x0000000606067981 */ /* 0x000f24000c1e9900 */
[----:B------:R-:W-:Y:S02]  /*02e0*/  IMAD.WIDE R22, R21, 0x4, R8 ;  /* 0x0000000415167825 */ /* 0x000fe400078e0208 */
[----:B------:R-:W4:Y:S04]  /*02f0*/  LDG.E.CONSTANT R5, desc[UR6][R28.64] ;  /* 0x000000061c057981 */ /* 0x000f28000c1e9900 */
[----:B------:R-:W4:Y:S01]  /*0300*/  LDG.E.CONSTANT R8, desc[UR6][R8.64] ;  /* 0x0000000608087981 */ /* 0x000f22000c1e9900 */
[----:B------:R-:W-:Y:S01]  /*0310*/  BAR.SYNC.DEFER_BLOCKING 0x0 ;  /* 0x0000000000007b1d */ /* 0x000fe20000010000 */
[----:B--2---:R-:W-:-:S05]  /*0320*/  LEA R14, R3, UR4, 0x2 ;  /* 0x00000004030e7c11 */ /* 0x004fca000f8e10ff */
[----:B------:R0:W2:Y:S04]  /*0330*/  LDG.E.CONSTANT R3, desc[UR6][R12.64] ;  /* 0x000000060c037981 */ /* 0x0000a8000c1e9900 */
[----:B---3--:R1:W-:Y:S01]  /*0340*/  ATOMS.ADD RZ, [R14], R25 ;  /* 0x000000190eff738c */ /* 0x0083e20000000000 */
[----:B-----5:R-:W-:Y:S01]  /*0350*/  LEA R17, R17, UR4, 0x2 ;  /* 0x0000000411117c11 */ /* 0x020fe2000f8e10ff */
[----:B0-----:R-:W-:-:S04]  /*0360*/  IMAD.WIDE R12, R21, 0x4, R22 ;  /* 0x00000004150c7825 */ /* 0x001fc800078e0216 */
[----:B------:R0:W-:Y:S01]  /*0370*/  ATOMS.ADD RZ, [R17], R16 ;  /* 0x0000001011ff738c */ /* 0x0001e20000000000 */
[C---:B-1----:R-:W-:Y:S01]  /*0380*/  IMAD.WIDE R14, R21.reuse, 0x4, R28 ;  /* 0x00000004150e7825 */ /* 0x042fe200078e021c */
[----:B------:R-:W-:Y:S02]  /*0390*/  LEA R25, R10, UR4, 0x2 ;  /* 0x000000040a197c11 */ /* 0x000fe4000f8e10ff */
[----:B------:R1:W3:Y:S01]  /*03a0*/  LDG.E.CONSTANT R10, desc[UR6][R22.64] ;  /* 0x00000006160a7981 */ /* 0x0002e2000c1e9900 */
[----:B------:R-:W-:-:S03]  /*03b0*/  IMAD.WIDE R26, R21, 0x4, R14 ;  /* 0x00000004151a7825 */ /* 0x000fc600078e020e */
[----:B------:R5:W3:Y:S01]  /*03c0*/  LDG.E.CONSTANT R7, desc[UR6][R14.64] ;  /* 0x000000060e077981 */ /* 0x000ae2000c1e9900 */
[----:B------:R-:W-:-:S03]  /*03d0*/  IMAD.WIDE R28, R21, 0x4, R12 ;  /* 0x00000004151c7825 */ /* 0x000fc600078e020c */
[----:B------:R5:W-:Y:S01]  /*03e0*/  ATOMS.ADD RZ, [R25], R24 ;  /* 0x0000001819ff738c */ /* 0x000be20000000000 */
[----:B0-----:R-:W-:-:S03]  /*03f0*/  IMAD.WIDE R16, R21, 0x4, R26 ;  /* 0x0000000415107825 */ /* 0x001fc600078e021a */
[----:B------:R-:W3:Y:S01]  /*0400*/  LDG.E.CONSTANT R12, desc[UR6][R12.64] ;  /* 0x000000060c0c7981 */ /* 0x000ee2000c1e9900 */
[----:B-1----:R-:W-:Y:S02]  /*0410*/  LEA R22, R11, UR4, 0x2 ;  /* 0x000000040b167c11 */ /* 0x002fe4000f8e10ff */
[----:B------:R-:W-:Y:S01]  /*0420*/  LEA R18, R18, UR4, 0x2 ;  /* 0x0000000412127c11 */ /* 0x000fe2000f8e10ff */
[----:B------:R0:W3:Y:S01]  /*0430*/  LDG.E.CONSTANT R9, desc[UR6][R26.64] ;  /* 0x000000061a097981 */ /* 0x0000e2000c1e9900 */
[----:B-----5:R-:W-:-:S03]  /*0440*/  IMAD.WIDE R14, R21, 0x4, R16 ;  /* 0x00000004150e7825 */ /* 0x020fc600078e0210 */
[----:B------:R-:W5:Y:S01]  /*0450*/  LDG.E.CONSTANT R11, desc[UR6][R16.64] ;  /* 0x00000006100b7981 */ /* 0x000f62000c1e9900 */
[----:B------:R-:W-:-:S03]  /*0460*/  IMAD.WIDE R24, R21, 0x4, R28 ;  /* 0x0000000415187825 */ /* 0x000fc600078e021c */
[----:B------:R1:W5:Y:S01]  /*0470*/  LDG.E.CONSTANT R13, desc[UR6][R14.64] ;  /* 0x000000060e0d7981 */ /* 0x000362000c1e9900 */
[----:B0-----:R-:W-:-:S03]  /*0480*/  IMAD.WIDE R26, R21, 0x4, R24 ;  /* 0x00000004151a7825 */ /* 0x001fc600078e0218 */
[----:B------:R-:W-:Y:S04]  /*0490*/  ATOMS.ADD RZ, [R22], R19 ;  /* 0x0000001316ff738c */ /* 0x000fe80000000000 */
[----:B------:R0:W-:Y:S01]  /*04a0*/  ATOMS.ADD RZ, [R18], R20 ;  /* 0x0000001412ff738c */ /* 0x0001e20000000000 */
[----:B-1----:R-:W-:-:S03]  /*04b0*/  IMAD.WIDE R14, R21, 0x4, R14 ;  /* 0x00000004150e7825 */ /* 0x002fc600078e020e */
[----:B------:R-:W5:Y:S01]  /*04c0*/  LDG.E.CONSTANT R24, desc[UR6][R24.64] ;  /* 0x0000000618187981 */ /* 0x000f62000c1e9900 */
[----:B------:R-:W-:-:S03]  /*04d0*/  IMAD.WIDE R16, R21, 0x4, R14 ;  /* 0x0000000415107825 */ /* 0x000fc600078e020e */
[----:B------:R1:W5:Y:S01]  /*04e0*/  LDG.E.CONSTANT R23, desc[UR6][R14.64] ;  /* 0x000000060e177981 */ /* 0x000362000c1e9900 */
[----:B0-----:R-:W-:-:S03]  /*04f0*/  IMAD.WIDE R18, R21, 0x4, R26 ;  /* 0x0000000415127825 */ /* 0x001fc600078e021a */
[----:B------:R-:W5:Y:S04]  /*0500*/  LDG.E.CONSTANT R22, desc[UR6][R28.64] ;  /* 0x000000061c167981 */ /* 0x000f68000c1e9900 */
[----:B------:R0:W5:Y:S01]  /*0510*/  LDG.E.CONSTANT R25, desc[UR6][R16.64] ;  /* 0x0000000610197981 */ /* 0x000162000c1e9900 */
[----:B-1----:R-:W-:-:S03]  /*0520*/  IMAD.WIDE R14, R21, 0x4, R16 ;  /* 0x00000004150e7825 */ /* 0x002fc600078e0210 */
[----:B------:R-:W5:Y:S04]  /*0530*/  LDG.E.CONSTANT R26, desc[UR6][R26.64] ;  /* 0x000000061a1a7981 */ /* 0x000f68000c1e9900 */
[----:B------:R1:W5:Y:S01]  /*0540*/  LDG.E.CONSTANT R28, desc[UR6][R14.64] ;  /* 0x000000060e1c7981 */ /* 0x000362000c1e9900 */
[----:B0-----:R-:W-:-:S03]  /*0550*/  IMAD.WIDE R16, R21, 0x4, R18 ;  /* 0x0000000415107825 */ /* 0x001fc600078e0212 */
[----:B------:R0:W5:Y:S01]  /*0560*/  LDG.E.CONSTANT R27, desc[UR6][R18.64] ;  /* 0x00000006121b7981 */ /* 0x000162000c1e9900 */
[----:B-1----:R-:W-:-:S03]  /*0570*/  IMAD.WIDE R14, R21, 0x4, R14 ;  /* 0x00000004150e7825 */ /* 0x002fc600078e020e */
[----:B------:R-:W5:Y:S01]  /*0580*/  LDG.E.CONSTANT R29, desc[UR6][R16.64] ;  /* 0x00000006101d7981 */ /* 0x000f62000c1e9900 */
[----:B0-----:R-:W-:-:S04]  /*0590*/  IMAD.WIDE R18, R21, 0x4, R16 ;  /* 0x0000000415127825 */ /* 0x001fc800078e0210 */
[----:B------:R-:W-:Y:S02]  /*05a0*/  IMAD.WIDE R20, R21, 0x4, R14 ;  /* 0x0000000415147825 */ /* 0x000fe400078e020e */
[----:B------:R-:W5:Y:S04]  /*05b0*/  LDG.E.CONSTANT R18, desc[UR6][R18.64] ;  /* 0x0000000612127981 */ /* 0x000f68000c1e9900 */
[----:B------:R-:W5:Y:S04]  /*05c0*/  LDG.E.CONSTANT R14, desc[UR6][R14.64] ;  /* 0x000000060e0e7981 */ /* 0x000f68000c1e9900 */
[----:B------:R-:W5:Y:S01]  /*05d0*/  LDG.E.CONSTANT R20, desc[UR6][R20.64] ;  /* 0x0000000614147981 */ /* 0x000f62000c1e9900 */
[----:B----4-:R-:W-:-:S02]  /*05e0*/  LEA R4, R4, UR4, 0x2 ;  /* 0x0000000404047c11 */ /* 0x010fc4000f8e10ff */
[----:B------:R-:W-:Y:S02]  /*05f0*/  LEA R6, R6, UR4, 0x2 ;  /* 0x0000000406067c11 */ /* 0x000fe4000f8e10ff */
[----:B------:R-:W-:Y:S01]  /*0600*/  LEA R8, R8, UR4, 0x2 ;  /* 0x0000000408087c11 */ /* 0x000fe2000f8e10ff */
[----:B--2---:R0:W-:Y:S04]  /*0610*/  ATOMS.ADD RZ, [R4], R3 ;  /* 0x0000000304ff738c */ /* 0x0041e80000000000 */
[----:B------:R1:W-:Y:S01]  /*0620*/  ATOMS.ADD RZ, [R6], R5 ;  /* 0x0000000506ff738c */ /* 0x0003e20000000000 */
[----:B---3--:R-:W-:-:S03]  /*0630*/  LEA R10, R10, UR4, 0x2 ;  /* 0x000000040a0a7c11 */ /* 0x008fc6000f8e10ff */
[----:B------:R1:W-:Y:S01]  /*0640*/  ATOMS.ADD RZ, [R8], R7 ;  /* 0x0000000708ff738c */ /* 0x0003e20000000000 */
[----:B------:R-:W-:-:S03]  /*0650*/  LEA R12, R12, UR4, 0x2 ;  /* 0x000000040c0c7c11 */ /* 0x000fc6000f8e10ff */
[----:B------:R1:W-:Y:S04]  /*0660*/  ATOMS.ADD RZ, [R10], R9 ;  /* 0x000000090aff738c */ /* 0x0003e80000000000 */
[----:B-----5:R1:W-:Y:S01]  /*0670*/  ATOMS.ADD RZ, [R12], R11 ;  /* 0x0000000b0cff738c */ /* 0x0203e20000000000 */
[----:B------:R-:W-:Y:S02]  /*0680*/  LEA R24, R24, UR4, 0x2 ;  /* 0x0000000418187c11 */ /* 0x000fe4000f8e10ff */
[----:B------:R-:W-:-:S05]  /*0690*/  LEA R22, R22, UR4, 0x2 ;  /* 0x0000000416167c11 */ /* 0x000fca000f8e10ff */
[----:B------:R1:W-:Y:S01]  /*06a0*/  ATOMS.ADD RZ, [R22], R13 ;  /* 0x0000000d16ff738c */ /* 0x0003e20000000000 */
[----:B------:R-:W-:-:S03]  /*06b0*/  LEA R26, R26, UR4, 0x2 ;  /* 0x000000041a1a7c11 */ /* 0x000fc6000f8e10ff */
[----:B------:R1:W-:Y:S04]  /*06c0*/  ATOMS.ADD RZ, [R24], R23 ;  /* 0x0000001718ff738c */ /* 0x0003e80000000000 */
[----:B------:R1:W-:Y:S01]  /*06d0*/  ATOMS.ADD RZ, [R26], R25 ;  /* 0x000000191aff738c */ /* 0x0003e20000000000 */
[----:B------:R-:W-:Y:S02]  /*06e0*/  LEA R27, R27, UR4, 0x2 ;  /* 0x000000041b1b7c11 */ /* 0x000fe4000f8e10ff */
[----:B------:R-:W-:-:S03]  /*06f0*/  LEA R29, R29, UR4, 0x2 ;  /* 0x000000041d1d7c11 */ /* 0x000fc6000f8e10ff */
[----:B------:R1:W-:Y:S01]  /*0700*/  ATOMS.ADD RZ, [R27], R28 ;  /* 0x0000001c1bff738c */ /* 0x0003e20000000000 */
[----:B0-----:R-:W-:-:S03]  /*0710*/  LEA R3, R18, UR4, 0x2 ;  /* 0x0000000412037c11 */ /* 0x001fc6000f8e10ff */
[----:B------:R1:W-:Y:S04]  /*0720*/  ATOMS.ADD RZ, [R29], R14 ;  /* 0x0000000e1dff738c */ /* 0x0003e80000000000 */
[----:B------:R1:W-:Y:S01]  /*0730*/  ATOMS.ADD RZ, [R3], R20 ;  /* 0x0000001403ff738c */ /* 0x0003e20000000000 */
[----:B------:R-:W-:Y:S06]  /*0740*/  BAR.SYNC.DEFER_BLOCKING 0x0 ;  /* 0x0000000000007b1d */ /* 0x000fec0000010000 */
[----:B------:R-:W-:Y:S05]  /*0750*/  @P0 EXIT ;  /* 0x000000000000094d */ /* 0x000fea0003800000 */
[----:B-1----:R-:W0:Y:S01]  /*0760*/  LDS R7, [R0] ;  /* 0x0000000000077984 */ /* 0x002e220000000800 */
[----:B------:R-:W1:Y:S02]  /*0770*/  LDC.64 R4, c[0x0][0x390] ;  /* 0x0000e400ff047b82 */ /* 0x000e640000000a00 */
[----:B-1----:R-:W-:-:S05]  /*0780*/  IMAD.WIDE.U32 R2, R2, 0x4, R4 ;  /* 0x0000000402027825 */ /* 0x002fca00078e0004 */
[----:B0-----:R-:W-:Y:S01]  /*0790*/  REDG.E.ADD.STRONG.GPU desc[UR6][R2.64], R7 ;  /* 0x000000070200798e */ /* 0x001fe2000c12e106 */
[----:B------:R-:W-:Y:S05]  /*07a0*/  EXIT ;  /* 0x000000000000794d */ /* 0x000fea0003800000 */
.L_x_0:
[----:B------:R-:W-:-:S00]  /*07b0*/  BRA `(.L_x_0) ;  /* 0xfffffffc00fc7947 */ /* 0x000fc0000383ffff */
[----:B------:R-:W-:-:S00]  /*07c0*/  NOP ;  /* 0x0000000000007918 */ /* 0x000fc00000000000 */
        /* <DEDUP_REMOVED lines=11> */
.L_x_2:


//--------------------- .text._Z9InitValuePiii    --------------------------
	.section	.text._Z9InitValuePiii,"ax",@progbits
	.align	128
        .global         _Z9InitValuePiii
        .type           _Z9InitValuePiii,@function
        .size           _Z9InitValuePiii,(.L_x_3 - _Z9InitValuePiii)
        .other          _Z9InitValuePiii,@"STO_CUDA_ENTRY STV_DEFAULT"
_Z9InitValuePiii:
.text._Z9InitValuePiii:
[----:B------:R-:W-:Y:S01]  /*0000*/  LDC R1, c[0x0][0x37c] ;  /* 0x0000df00ff017b82 */ /* 0x000fe20000000800 */
[----:B------:R-:W0:Y:S07]  /*0010*/  S2R R0, SR_TID.X ;  /* 0x0000000000007919 */ /* 0x000e2e0000002100 */
[----:B------:R-:W1:Y:S08]  /*0020*/  LDC.64 R2, c[0x0][0x388] ;  /* 0x0000e200ff027b82 */ /* 0x000e700000000a00 */
[----:B------:R-:W0:Y:S08]  /*0030*/  S2UR UR4, SR_CTAID.X ;  /* 0x00000000000479c3 */ /* 0x000e300000002500 */
[----:B------:R-:W0:Y:S08]  /*0040*/  LDC R7, c[0x0][0x360] ;  /* 0x0000d800ff077b82 */ /* 0x000e300000000800 */
[----:B------:R-:W2:Y:S01]  /*0050*/  LDC.64 R4, c[0x0][0x380] ;  /* 0x0000e000ff047b82 */ /* 0x000ea20000000a00 */
[----:B-1----:R-:W-:-:S04]  /*0060*/  SHF.R.S32.HI R9, RZ, 0x1f, R2 ;  /* 0x0000001fff097819 */ /* 0x002fc80000011402 */
[----:B------:R-:W-:-:S04]  /*0070*/  LEA.HI R9, R9, R2, RZ, 0x3 ;  /* 0x0000000209097211 */ /* 0x000fc800078f18ff */
[----:B------:R-:W-:Y:S01]  /*0080*/  SHF.R.S32.HI R19, RZ, 0x3, R9 ;  /* 0x00000003ff137819 */ /* 0x000fe20000011409 */
[----:B0-----:R-:W-:Y:S01]  /*0090*/  IMAD R7, R7, UR4, R0 ;  /* 0x0000000407077c24 */ /* 0x001fe2000f8e0200 */
[----:B------:R-:W0:Y:S03]  /*00a0*/  LDCU.64 UR4, c[0x0][0x358] ;  /* 0x00006b00ff0477ac */ /* 0x000e260008000a00 */
[----:B--2---:R-:W-:-:S04]  /*00b0*/  IMAD.WIDE R4, R7, 0x4, R4 ;  /* 0x0000000407047825 */ /* 0x004fc800078e0204 */
[C---:B------:R-:W-:Y:S01]  /*00c0*/  IMAD.WIDE R6, R19.reuse, 0x4, R4 ;  /* 0x0000000413067825 */ /* 0x040fe200078e0204 */
[----:B0-----:R-:W-:Y:S03]  /*00d0*/  STG.E desc[UR4][R4.64], R3 ;  /* 0x0000000304007986 */ /* 0x001fe6000c101904 */
[C---:B------:R-:W-:Y:S01]  /*00e0*/  IMAD.WIDE R8, R19.reuse, 0x4, R6 ;  /* 0x0000000413087825 */ /* 0x040fe200078e0206 */
[----:B------:R-:W-:Y:S03]  /*00f0*/  STG.E desc[UR4][R6.64], R3 ;  /* 0x0000000306007986 */ /* 0x000fe6000c101904 */
[C---:B------:R-:W-:Y:S01]  /*0100*/  IMAD.WIDE R10, R19.reuse, 0x4, R8 ;  /* 0x00000004130a7825 */ /* 0x040fe200078e0208 */
[----:B------:R-:W-:Y:S04]  /*0110*/  STG.E desc[UR4][R8.64], R3 ;  /* 0x0000000308007986 */ /* 0x000fe8000c101904 */
[----:B------:R-:W-:Y:S01]  /*0120*/  STG.E desc[UR4][R10.64], R3 ;  /* 0x000000030a007986 */ /* 0x000fe2000c101904 */
[----:B------:R-:W-:-:S05]  /*0130*/  IMAD.WIDE R12, R19, 0x4, R10 ;  /* 0x00000004130c7825 */ /* 0x000fca00078e020a */
[----:B------:R-:W-:Y:S01]  /*0140*/  STG.E desc[UR4][R12.64], R3 ;  /* 0x000000030c007986 */ /* 0x000fe2000c101904 */
[----:B------:R-:W-:-:S05]  /*0150*/  IMAD.WIDE R14, R19, 0x4, R12 ;  /* 0x00000004130e7825 */ /* 0x000fca00078e020c */
[----:B------:R-:W-:Y:S01]  /*0160*/  STG.E desc[UR4][R14.64], R3 ;  /* 0x000000030e007986 */ /* 0x000fe2000c101904 */
[----:B------:R-:W-:-:S05]  /*0170*/  IMAD.WIDE R16, R19, 0x4, R14 ;  /* 0x0000000413107825 */ /* 0x000fca00078e020e */
[----:B------:R-:W-:Y:S01]  /*0180*/  STG.E desc[UR4][R16.64], R3 ;  /* 0x0000000310007986 */ /* 0x000fe2000c101904 */
[----:B------:R-:W-:-:S05]  /*0190*/  IMAD.WIDE R18, R19, 0x4, R16 ;  /* 0x0000000413127825 */ /* 0x000fca00078e0210 */
[----:B------:R-:W-:Y:S01]  /*01a0*/  STG.E desc[UR4][R18.64], R3 ;  /* 0x0000000312007986 */ /* 0x000fe2000c101904 */
[----:B------:R-:W-:Y:S05]  /*01b0*/  EXIT ;  /* 0x000000000000794d */ /* 0x000fea0003800000 */
.L_x_1:
        /* <DEDUP_REMOVED lines=12> */
.L_x_3:


//--------------------- .nv.shared._Z12SegmentationI5SumOpIiEEvPiS2_S2_ii --------------------------
	.section	.nv.shared._Z12SegmentationI5SumOpIiEEvPiS2_S2_ii,"aw",@nobits
	.sectionflags	@""
	.align	16
	.zero		1024


//--------------------- .nv.shared.reserved.0     --------------------------
	.section	.nv.shared.reserved.0,"aw",@nobits
	.weak		__nv_reservedSMEM_offset_0_alias
	.size		__nv_reservedSMEM_offset_0_alias, 0, 64
	.other		__nv_reservedSMEM_offset_0_alias,@"STO_CUDA_RESERVED_SHARED STV_DEFAULT"
__nv_reservedSMEM_offset_0_alias:
	.zero		0
	.zero		64


//--------------------- .nv.shared._Z9InitValuePiii --------------------------
	.section	.nv.shared._Z9InitValuePiii,"aw",@nobits
	.sectionflags	@""
	.align	16
	.zero		1024


//--------------------- .nv.constant0._Z12SegmentationI5SumOpIiEEvPiS2_S2_ii --------------------------
	.section	.nv.constant0._Z12SegmentationI5SumOpIiEEvPiS2_S2_ii,"a",@progbits
	.sectionflags	@""
	.align	4
.nv.constant0._Z12SegmentationI5SumOpIiEEvPiS2_S2_ii:
	.zero		928


//--------------------- .nv.constant0._Z9InitValuePiii --------------------------
	.section	.nv.constant0._Z9InitValuePiii,"a",@progbits
	.sectionflags	@""
	.align	4
.nv.constant0._Z9InitValuePiii:
	.zero		912


//--------------------- SYMBOLS --------------------------

	.type		.nv.reservedSmem.offset0,@object
	.size		.nv.reservedSmem.offset0,0x4
	.type		.nv.reservedSmem.cap,@object
	.size		.nv.reservedSmem.cap,0x4
